//
// Generated by NVIDIA NVVM Compiler
//
// Compiler Build ID: CL-36424714
// Cuda compilation tools, release 13.0, V13.0.88
// Based on NVVM 20.0.0
//

.version 9.0
.target sm_100
.address_size 64

	// .globl	_Z12helloFromGPUv
.extern .func  (.param .b32 func_retval0) vprintf
(
	.param .b64 vprintf_param_0,
	.param .b64 vprintf_param_1
)
;
.global .align 1 .b8 $str[36] = {72, 101, 108, 108, 111, 32, 87, 111, 114, 108, 100, 32, 102, 114, 111, 109, 32, 71, 80, 85, 32, 105, 110, 32, 116, 104, 114, 101, 97, 100, 32, 37, 100, 33, 10};

.visible .entry _Z12helloFromGPUv()
{
	.local .align 8 .b8 	__local_depot0[8];
	.reg .b64 	%SP;
	.reg .b64 	%SPL;
	.reg .b32 	%r<7>;
	.reg .b64 	%rd<5>;

	mov.u64 	%SPL, __local_depot0;
	cvta.local.u64 	%SP, %SPL;
	add.u64 	%rd1, %SP, 0;
	add.u64 	%rd2, %SPL, 0;
	mov.u32 	%r1, %ntid.x;
	mov.u32 	%r2, %ctaid.x;
	mov.u32 	%r3, %tid.x;
	mad.lo.s32 	%r4, %r1, %r2, %r3;
	st.local.u32 	[%rd2], %r4;
	mov.u64 	%rd3, $str;
	cvta.global.u64 	%rd4, %rd3;
	{ // callseq 0, 0
	.param .b64 param0;
	st.param.b64 	[param0], %rd4;
	.param .b64 param1;
	st.param.b64 	[param1], %rd1;
	.param .b32 retval0;
	call.uni (retval0), 
	vprintf, 
	(
	param0, 
	param1
	);
	ld.param.b32 	%r5, [retval0];
	} // callseq 0
	ret;

}


// ===== COMPILED SASS (sm_100) =====

	.target	sm_100

	.elftype	@"ET_EXEC"


//--------------------- .note.nv.tkinfo           --------------------------
	.section	.note.nv.tkinfo,"",@"SHT_NOTE"
	.sectionflags	@"SHF_NOTE_NV_TKINFO"
	.tkinfo
        /*0018*/ 	.word	0x00000002
        /*0030*/ 	.string	""
        /*0030*/ 	.string	"ptxas"
        /*0030*/ 	.string	"Cuda compilation tools, release 13.0, V13.0.88"
        /*0030*/ 	.string	"Build cuda_13.0.r13.0/compiler.36424714_0"
        /*0030*/ 	.string	"-arch sm_100 -m 64 "



//--------------------- .note.nv.cuinfo           --------------------------
	.section	.note.nv.cuinfo,"",@"SHT_NOTE"
	.sectionflags	@"SHF_NOTE_NV_CUINFO"
        /*0018*/ 	.short	0x0002
        /*001a*/ 	.short	0x0064
        /*001c*/ 	.short	0x0082
	.zero		2


//--------------------- .nv.info                  --------------------------
	.section	.nv.info,"",@"SHT_CUDA_INFO"
	.align	4


	//----- nvinfo : EIATTR_REGCOUNT
	.align		4
        /*0000*/ 	.byte	0x04, 0x2f
        /*0002*/ 	.short	(.L_2 - .L_1)
	.align		4
.L_1:
        /*0004*/ 	.word	index@(_Z12helloFromGPUv)
        /*0008*/ 	.word	0x00000018


	//----- nvinfo : EIATTR_FRAME_SIZE
	.align		4
.L_2:
        /*000c*/ 	.byte	0x04, 0x11
        /*000e*/ 	.short	(.L_4 - .L_3)
	.align		4
.L_3:
        /*0010*/ 	.word	index@(_Z12helloFromGPUv)
        /*0014*/ 	.word	0x00000008


	//----- nvinfo : EIATTR_MIN_STACK_SIZE
	.align		4
.L_4:
        /*0018*/ 	.byte	0x04, 0x12
        /*001a*/ 	.short	(.L_6 - .L_5)
	.align		4
.L_5:
        /*001c*/ 	.word	index@(_Z12helloFromGPUv)
        /*0020*/ 	.word	0x00000008
.L_6:


//--------------------- .nv.compat                --------------------------
	.section	.nv.compat,"",@"SHT_CUDA_COMPAT_INFO"
	.align	4
        /*0000*/ 	.byte	0x02, 0x09, 0x00, 0x00, 0x02, 0x02, 0x01, 0x00, 0x02, 0x05, 0x05, 0x00, 0x03, 0x07, 0x01, 0x01
        /*0010*/ 	.byte	0x02, 0x03, 0x00, 0x00, 0x02, 0x06, 0x01, 0x00, 0x04, 0x0b, 0x08, 0x00, 0x09, 0x00, 0x00, 0x00
        /*0020*/ 	.byte	0x00, 0x00, 0x00, 0x00


//--------------------- .nv.info._Z12helloFromGPUv --------------------------
	.section	.nv.info._Z12helloFromGPUv,"",@"SHT_CUDA_INFO"
	.sectionflags	@""
	.align	4


	//----- nvinfo : EIATTR_CUDA_API_VERSION
	.align		4
        /*0000*/ 	.byte	0x04, 0x37
        /*0002*/ 	.short	(.L_8 - .L_7)
.L_7:
        /*0004*/ 	.word	0x00000082


	//----- nvinfo : EIATTR_SPARSE_MMA_MASK
	.align		4
.L_8:
        /*0008*/ 	.byte	0x03, 0x50
        /*000a*/ 	.short	0x0000


	//----- nvinfo : EIATTR_MAXREG_COUNT
	.align		4
        /*000c*/ 	.byte	0x03, 0x1b
        /*000e*/ 	.short	0x00ff


	//----- nvinfo : EIATTR_EXTERNS
	.align		4
        /*0010*/ 	.byte	0x04, 0x0f
        /*0012*/ 	.short	(.L_10 - .L_9)


	//   ....[0]....
	.align		4
.L_9:
        /*0014*/ 	.word	index@(vprintf)


	//----- nvinfo : EIATTR_MERCURY_ISA_VERSION
	.align		4
.L_10:
        /*0018*/ 	.byte	0x03, 0x5f
        /*001a*/ 	.short	0x0101


	//----- nvinfo : EIATTR_VRC_CTA_INIT_COUNT
	.align		4
        /*001c*/ 	.byte	0x02, 0x4a
	.zero		1
	.zero		1


	//----- nvinfo : EIATTR_SYSCALL_OFFSETS
	.align		4
        /*0020*/ 	.byte	0x04, 0x46
        /*0022*/ 	.short	(.L_12 - .L_11)


	//   ....[0]....
.L_11:
        /*0024*/ 	.word	0x00000110


	//----- nvinfo : EIATTR_EXIT_INSTR_OFFSETS
	.align		4
.L_12:
        /*0028*/ 	.byte	0x04, 0x1c
        /*002a*/ 	.short	(.L_14 - .L_13)


	//   ....[0]....
.L_13:
        /*002c*/ 	.word	0x00000120


	//----- nvinfo : EIATTR_SW_WAR
	.align		4
.L_14:
        /*0030*/ 	.byte	0x04, 0x36
        /*0032*/ 	.short	(.L_16 - .L_15)
.L_15:
        /*0034*/ 	.word	0x00000008
.L_16:


//--------------------- .nv.callgraph             --------------------------
	.section	.nv.callgraph,"",@"SHT_CUDA_CALLGRAPH"
	.align	4
	.sectionentsize	8
	.align		4
        /*0000*/ 	.word	0x00000000
	.align		4
        /*0004*/ 	.word	0xffffffff
	.align		4
        /*0008*/ 	.word	index@(_Z12helloFromGPUv)
	.align		4
        /*000c*/ 	.word	index@(vprintf)
	.align		4
        /*0010*/ 	.word	0x00000000
	.align		4
        /*0014*/ 	.word	0xfffffffe
	.align		4
        /*0018*/ 	.word	0x00000000
	.align		4
        /*001c*/ 	.word	0xfffffffd
	.align		4
        /*0020*/ 	.word	0x00000000
	.align		4
        /*0024*/ 	.word	0xfffffffc


//--------------------- .nv.constant4             --------------------------
	.section	.nv.constant4,"a",@progbits
	.align	8
	.align		8
.nv.constant4:
        /*0000*/ 	.dword	vprintf
	.align		8
        /*0008*/ 	.dword	$str


//--------------------- .text._Z12helloFromGPUv   --------------------------
	.section	.text._Z12helloFromGPUv,"ax",@progbits
	.align	128
        .global         _Z12helloFromGPUv
        .type           _Z12helloFromGPUv,@function
        .size           _Z12helloFromGPUv,(.L_x_2 - _Z12helloFromGPUv)
        .other          _Z12helloFromGPUv,@"STO_CUDA_ENTRY STV_DEFAULT"
_Z12helloFromGPUv:
.text._Z12helloFromGPUv:
[----:B------:R-:W0:Y:S01]  /*0000*/  LDC R1, c[0x0][0x37c] ;  /* 0x0000df00ff017b82 */ /* 0x000e220000000800 */
[----:B------:R-:W1:Y:S01]  /*0010*/  S2R R0, SR_CTAID.X ;  /* 0x0000000000007919 */ /* 0x000e620000002500 */
[----:B------:R-:W2:Y:S01]  /*0020*/  LDCU UR5, c[0x0][0x2fc] ;  /* 0x00005f80ff0577ac */ /* 0x000ea20008000800 */
[----:B------:R-:W-:Y:S01]  /*0030*/  MOV R2, 0x0 ;  /* 0x0000000000027802 */ /* 0x000fe20000000f00 */
[----:B0-----:R-:W-:Y:S01]  /*0040*/  VIADD R1, R1, 0xfffffff8 ;  /* 0xfffffff801017836 */ /* 0x001fe20000000000 */
[----:B------:R-:W1:Y:S01]  /*0050*/  S2R R3, SR_TID.X ;  /* 0x0000000000037919 */ /* 0x000e620000002100 */
[----:B------:R-:W1:Y:S01]  /*0060*/  LDCU UR6, c[0x0][0x360] ;  /* 0x00006c00ff0677ac */ /* 0x000e620008000800 */
[----:B------:R-:W0:Y:S02]  /*0070*/  LDCU UR4, c[0x0][0x2f8] ;  /* 0x00005f00ff0477ac */ /* 0x000e240008000800 */
[----:B0-----:R-:W-:-:S05]  /*0080*/  IADD3 R6, P0, PT, R1, UR4, RZ ;  /* 0x0000000401067c10 */ /* 0x001fca000ff1e0ff */
[----:B--2---:R-:W-:Y:S02]  /*0090*/  IMAD.X R7, RZ, RZ, UR5, P0 ;  /* 0x00000005ff077e24 */ /* 0x004fe400080e06ff */
[----:B-1----:R-:W-:Y:S01]  /*00a0*/  IMAD R0, R0, UR6, R3 ;  /* 0x0000000600007c24 */ /* 0x002fe2000f8e0203 */
[----:B------:R-:W0:Y:S01]  /*00b0*/  LDCU.64 UR6, c[0x4][0x8] ;  /* 0x01000100ff0677ac */ /* 0x000e220008000a00 */
[----:B------:R-:W1:Y:S03]  /*00c0*/  LDC.64 R2, c[0x4][R2] ;  /* 0x0100000002027b82 */ /* 0x000e660000000a00 */
[----:B------:R2:W-:Y:S01]  /*00d0*/  STL [R1], R0 ;  /* 0x0000000001007387 */ /* 0x0005e20000100800 */
[----:B0-----:R-:W-:Y:S01]  /*00e0*/  IMAD.U32 R4, RZ, RZ, UR6 ;  /* 0x00000006ff047e24 */ /* 0x001fe2000f8e00ff */
[----:B--2---:R-:W-:-:S07]  /*00f0*/  MOV R5, UR7 ;  /* 0x0000000700057c02 */ /* 0x004fce0008000f00 */
[----:B------:R-:W-:-:S07]  /*0100*/  LEPC R20, `(.L_x_0) ;  /* 0x000000001014794e */ /* 0x000fce0000000000 */
[----:B-1----:R-:W-:Y:S05]  /*0110*/  CALL.ABS.NOINC R2 ;  /* 0x0000000002007343 */ /* 0x002fea0003c00000 */
.L_x_0:
[----:B------:R-:W-:Y:S05]  /*0120*/  EXIT ;  /* 0x000000000000794d */ /* 0x000fea0003800000 */
.L_x_1:
[----:B------:R-:W-:-:S00]  /*0130*/  BRA `(.L_x_1) ;  /* 0xfffffffc00fc7947 */ /* 0x000fc0000383ffff */
[----:B------:R-:W-:-:S00]  /*0140*/  NOP ;  /* 0x0000000000007918 */ /* 0x000fc00000000000 */
        /* <DEDUP_REMOVED lines=11> */
.L_x_2:


//--------------------- .nv.global.init           --------------------------
	.section	.nv.global.init,"aw",@progbits
.nv.global.init:
	.type		$str,@object
	.size		$str,(.L_0 - $str)
$str:
        /*0000*/ 	.byte	0x48, 0x65, 0x6c, 0x6c, 0x6f, 0x20, 0x57, 0x6f, 0x72, 0x6c, 0x64, 0x20, 0x66, 0x72, 0x6f, 0x6d
        /*0010*/ 	.byte	0x20, 0x47, 0x50, 0x55, 0x20, 0x69, 0x6e, 0x20, 0x74, 0x68, 0x72, 0x65, 0x61, 0x64, 0x20, 0x25
        /*0020*/ 	.byte	0x64, 0x21, 0x0a, 0x00
.L_0:


//--------------------- .nv.shared.reserved.0     --------------------------
	.section	.nv.shared.reserved.0,"aw",@nobits
	.weak		__nv_reservedSMEM_offset_0_alias
	.size		__nv_reservedSMEM_offset_0_alias, 0, 64
	.other		__nv_reservedSMEM_offset_0_alias,@"STO_CUDA_RESERVED_SHARED STV_DEFAULT"
__nv_reservedSMEM_offset_0_alias:
	.zero		0
	.zero		64


//--------------------- .nv.constant0._Z12helloFromGPUv --------------------------
	.section	.nv.constant0._Z12helloFromGPUv,"a",@progbits
	.sectionflags	@""
	.align	4
.nv.constant0._Z12helloFromGPUv:
	.zero		896


//--------------------- SYMBOLS --------------------------

	.type		.nv.reservedSmem.offset0,@object
	.size		.nv.reservedSmem.offset0,0x4
	.type		vprintf,@function
